	.headerflags	@"EF_CUDA_TEXMODE_UNIFIED EF_CUDA_64BIT_ADDRESS EF_CUDA_ACCELERATORS EF_CUDA_SM90 EF_CUDA_VIRTUAL_SM(EF_CUDA_SM90)"
	.elftype	@"ET_EXEC"


//--------------------- .nv.info                  --------------------------
	.section	.nv.info,"",@"SHT_CUDA_INFO"
	.align	4


	//----- nvinfo : EIATTR_REGCOUNT
	.align		4
        /*0000*/ 	.byte	0x04, 0x2f
        /*0002*/ 	.short	(.L_1 - .L_0)
	.align		4
.L_0:
        /*0004*/ 	.word	index@(triton_poi_fused_mul_transpose_3)
        /*0008*/ 	.word	0x00000016


	//----- nvinfo : EIATTR_MIN_STACK_SIZE
	.align		4
.L_1:
        /*000c*/ 	.byte	0x04, 0x12
        /*000e*/ 	.short	(.L_3 - .L_2)
	.align		4
.L_2:
        /*0010*/ 	.word	index@(triton_poi_fused_mul_transpose_3)
        /*0014*/ 	.word	0x00000000


	//----- nvinfo : EIATTR_FRAME_SIZE
	.align		4
.L_3:
        /*0018*/ 	.byte	0x04, 0x11
        /*001a*/ 	.short	(.L_5 - .L_4)
	.align		4
.L_4:
        /*001c*/ 	.word	index@(triton_poi_fused_mul_transpose_3)
        /*0020*/ 	.word	0x00000000


	//----- nvinfo : EIATTR_MIN_STACK_SIZE
	.align		4
.L_5:
        /*0024*/ 	.byte	0x04, 0x12
        /*0026*/ 	.short	(.L_7 - .L_6)
	.align		4
.L_6:
        /*0028*/ 	.word	index@(triton_poi_fused_mul_transpose_3)
        /*002c*/ 	.word	0x00000000
.L_7:


//--------------------- .nv.info.triton_poi_fused_mul_transpose_3 --------------------------
	.section	.nv.info.triton_poi_fused_mul_transpose_3,"",@"SHT_CUDA_INFO"
	.sectionflags	@""
	.align	4


	//----- nvinfo : EIATTR_CUDA_API_VERSION
	.align		4
        /*0000*/ 	.byte	0x04, 0x37
        /*0002*/ 	.short	(.L_9 - .L_8)
.L_8:
        /*0004*/ 	.word	0x0000007c


	//----- nvinfo : EIATTR_KPARAM_INFO
	.align		4
.L_9:
        /*0008*/ 	.byte	0x04, 0x17
        /*000a*/ 	.short	(.L_11 - .L_10)
.L_10:
        /*000c*/ 	.word	0x00000000
        /*0010*/ 	.short	0x0007
        /*0012*/ 	.short	0x0034
        /*0014*/ 	.byte	0x00, 0xf0, 0x11, 0x00


	//----- nvinfo : EIATTR_KPARAM_INFO
	.align		4
.L_11:
        /*0018*/ 	.byte	0x04, 0x17
        /*001a*/ 	.short	(.L_13 - .L_12)
.L_12:
        /*001c*/ 	.word	0x00000000
        /*0020*/ 	.short	0x0006
        /*0022*/ 	.short	0x0030
        /*0024*/ 	.byte	0x00, 0xf0, 0x11, 0x00


	//----- nvinfo : EIATTR_KPARAM_INFO
	.align		4
.L_13:
        /*0028*/ 	.byte	0x04, 0x17
        /*002a*/ 	.short	(.L_15 - .L_14)
.L_14:
        /*002c*/ 	.word	0x00000000
        /*0030*/ 	.short	0x0005
        /*0032*/ 	.short	0x0028
        /*0034*/ 	.byte	0x00, 0xf4, 0x21, 0x00


	//----- nvinfo : EIATTR_KPARAM_INFO
	.align		4
.L_15:
        /*0038*/ 	.byte	0x04, 0x17
        /*003a*/ 	.short	(.L_17 - .L_16)
.L_16:
        /*003c*/ 	.word	0x00000000
        /*0040*/ 	.short	0x0004
        /*0042*/ 	.short	0x0020
        /*0044*/ 	.byte	0x00, 0xf4, 0x21, 0x00


	//----- nvinfo : EIATTR_KPARAM_INFO
	.align		4
.L_17:
        /*0048*/ 	.byte	0x04, 0x17
        /*004a*/ 	.short	(.L_19 - .L_18)
.L_18:
        /*004c*/ 	.word	0x00000000
        /*0050*/ 	.short	0x0003
        /*0052*/ 	.short	0x0018
        /*0054*/ 	.byte	0x00, 0xf4, 0x21, 0x00


	//----- nvinfo : EIATTR_KPARAM_INFO
	.align		4
.L_19:
        /*0058*/ 	.byte	0x04, 0x17
        /*005a*/ 	.short	(.L_21 - .L_20)
.L_20:
        /*005c*/ 	.word	0x00000000
        /*0060*/ 	.short	0x0002
        /*0062*/ 	.short	0x0010
        /*0064*/ 	.byte	0x00, 0xf4, 0x21, 0x00


	//----- nvinfo : EIATTR_KPARAM_INFO
	.align		4
.L_21:
        /*0068*/ 	.byte	0x04, 0x17
        /*006a*/ 	.short	(.L_23 - .L_22)
.L_22:
        /*006c*/ 	.word	0x00000000
        /*0070*/ 	.short	0x0001
        /*0072*/ 	.short	0x0008
        /*0074*/ 	.byte	0x00, 0xf4, 0x21, 0x00


	//----- nvinfo : EIATTR_KPARAM_INFO
	.align		4
.L_23:
        /*0078*/ 	.byte	0x04, 0x17
        /*007a*/ 	.short	(.L_25 - .L_24)
.L_24:
        /*007c*/ 	.word	0x00000000
        /*0080*/ 	.short	0x0000
        /*0082*/ 	.short	0x0000
        /*0084*/ 	.byte	0x00, 0xf4, 0x21, 0x00


	//----- nvinfo : EIATTR_SPARSE_MMA_MASK
	.align		4
.L_25:
        /*0088*/ 	.byte	0x03, 0x50
        /*008a*/ 	.short	0x0000


	//----- nvinfo : EIATTR_MAXREG_COUNT
	.align		4
        /*008c*/ 	.byte	0x03, 0x1b
        /*008e*/ 	.short	0x00ff


	//----- nvinfo : EIATTR_EXIT_INSTR_OFFSETS
	.align		4
        /*0090*/ 	.byte	0x04, 0x1c
        /*0092*/ 	.short	(.L_27 - .L_26)


	//   ....[0]....
.L_26:
        /*0094*/ 	.word	0x000004b0


	//   ....[1]....
        /*0098*/ 	.word	0x000004d0


	//----- nvinfo : EIATTR_REQNTID
	.align		4
.L_27:
        /*009c*/ 	.byte	0x04, 0x10
        /*009e*/ 	.short	(.L_29 - .L_28)
.L_28:
        /*00a0*/ 	.word	0x00000080
        /*00a4*/ 	.word	0x00000001
        /*00a8*/ 	.word	0x00000001


	//----- nvinfo : EIATTR_CBANK_PARAM_SIZE
	.align		4
.L_29:
        /*00ac*/ 	.byte	0x03, 0x19
        /*00ae*/ 	.short	0x0038


	//----- nvinfo : EIATTR_PARAM_CBANK
	.align		4
        /*00b0*/ 	.byte	0x04, 0x0a
        /*00b2*/ 	.short	(.L_31 - .L_30)
	.align		4
.L_30:
        /*00b4*/ 	.word	index@(.nv.constant0.triton_poi_fused_mul_transpose_3)
        /*00b8*/ 	.short	0x0210
        /*00ba*/ 	.short	0x0038


	//----- nvinfo : EIATTR_SW_WAR
	.align		4
.L_31:
        /*00bc*/ 	.byte	0x04, 0x36
        /*00be*/ 	.short	(.L_33 - .L_32)
.L_32:
        /*00c0*/ 	.word	0x00000008
.L_33:


//--------------------- .nv.callgraph             --------------------------
	.section	.nv.callgraph,"",@"SHT_CUDA_CALLGRAPH"
	.align	4
	.sectionentsize	8
	.align		4
        /*0000*/ 	.word	0x00000000
	.align		4
        /*0004*/ 	.word	0xffffffff
	.align		4
        /*0008*/ 	.word	0x00000000
	.align		4
        /*000c*/ 	.word	0xfffffffe
	.align		4
        /*0010*/ 	.word	0x00000000
	.align		4
        /*0014*/ 	.word	0xfffffffd
	.align		4
        /*0018*/ 	.word	0x00000000
	.align		4
        /*001c*/ 	.word	0xfffffffc


//--------------------- .text.triton_poi_fused_mul_transpose_3 --------------------------
	.section	.text.triton_poi_fused_mul_transpose_3,"ax",@progbits
	.sectionflags	@"SHF_BARRIERS=1"
	.align	128
        .global         triton_poi_fused_mul_transpose_3
        .type           triton_poi_fused_mul_transpose_3,@function
        .size           triton_poi_fused_mul_transpose_3,(.L_x_1 - triton_poi_fused_mul_transpose_3)
        .other          triton_poi_fused_mul_transpose_3,@"STO_CUDA_ENTRY STV_DEFAULT"
triton_poi_fused_mul_transpose_3:
.text.triton_poi_fused_mul_transpose_3:
[----:B------:R-:W0:Y:S02]  /*0000*/  LDC R1, c[0x0][0x28] ;  /* 0x00000a00ff017b82 */ /* 0x000e240000000800 */
[----:B------:R-:W1:Y:S01]  /*0010*/  S2R R2, SR_CTAID.Y ;  /* 0x0000000000027919 */ /* 0x000e620000002600 */
[----:B------:R-:W2:Y:S01]  /*0020*/  LDC.64 R8, c[0x0][0x218] ;  /* 0x00008600ff087b82 */ /* 0x000ea20000000a00 */
[----:B------:R-:W-:Y:S01]  /*0030*/  ULDC.64 UR6, c[0x0][0x208] ;  /* 0x0000820000067ab9 */ /* 0x000fe20000000a00 */
[----:B------:R-:W3:Y:S01]  /*0040*/  S2R R4, SR_TID.X ;  /* 0x0000000000047919 */ /* 0x000ee20000002100 */
[----:B------:R-:W4:Y:S01]  /*0050*/  S2R R5, SR_CTAID.X ;  /* 0x0000000000057919 */ /* 0x000f220000002500 */
[----:B-1----:R-:W-:Y:S01]  /*0060*/  IMAD.SHL.U32 R0, R2, 0x10, RZ ;  /* 0x0000001002007824 */ /* 0x002fe200078e00ff */
[----:B------:R-:W-:Y:S01]  /*0070*/  SHF.R.S32.HI R2, RZ, 0x1b, R2 ;  /* 0x0000001bff027819 */ /* 0x000fe20000011402 */
[----:B---3--:R-:W-:-:S03]  /*0080*/  IMAD.SHL.U32 R3, R4, 0x2, RZ ;  /* 0x0000000204037824 */ /* 0x008fc600078e00ff */
[----:B------:R-:W-:Y:S02]  /*0090*/  SGXT R2, R2, 0x1 ;  /* 0x000000010202781a */ /* 0x000fe40000000200 */
[----:B------:R-:W-:Y:S01]  /*00a0*/  SHF.R.U32.HI R6, RZ, 0x3, R4 ;  /* 0x00000003ff067819 */ /* 0x000fe20000011604 */
[----:B----4-:R-:W-:Y:S01]  /*00b0*/  IMAD.SHL.U32 R5, R5, 0x10, RZ ;  /* 0x0000001005057824 */ /* 0x010fe200078e00ff */
[----:B------:R-:W-:Y:S02]  /*00c0*/  LOP3.LUT R7, R0, 0xe, R3, 0xf8, !PT ;  /* 0x0000000e00077812 */ /* 0x000fe400078ef803 */
[----:B------:R-:W-:Y:S02]  /*00d0*/  SGXT.U32 R6, R6, 0x4 ;  /* 0x000000040606781a */ /* 0x000fe40000000000 */
[----:B------:R-:W-:Y:S02]  /*00e0*/  LEA.HI R11, R2, R7, RZ, 0x2 ;  /* 0x00000007020b7211 */ /* 0x000fe400078f10ff */
[----:B------:R-:W1:Y:S01]  /*00f0*/  LDC.64 R2, c[0x0][0x210] ;  /* 0x00008400ff027b82 */ /* 0x000e620000000a00 */
[----:B------:R-:W-:-:S02]  /*0100*/  LOP3.LUT R10, R5, R6, RZ, 0xfc, !PT ;  /* 0x00000006050a7212 */ /* 0x000fc400078efcff */
[----:B------:R-:W-:Y:S02]  /*0110*/  LOP3.LUT R12, R11, 0xfffffffc, RZ, 0xc0, !PT ;  /* 0xfffffffc0b0c7812 */ /* 0x000fe400078ec0ff */
[----:B------:R-:W-:-:S03]  /*0120*/  ISETP.GE.AND P0, PT, R10, 0x11, PT ;  /* 0x000000110a00780c */ /* 0x000fc60003f06270 */
[C---:B------:R-:W-:Y:S01]  /*0130*/  IMAD.IADD R15, R7.reuse, 0x1, -R12 ;  /* 0x00000001070f7824 */ /* 0x040fe200078e0a0c */
[----:B------:R-:W-:-:S03]  /*0140*/  ISETP.LT.AND P0, PT, R7, 0x10, !P0 ;  /* 0x000000100700780c */ /* 0x000fc60004701270 */
[----:B--2---:R-:W-:Y:S01]  /*0150*/  IMAD.WIDE R14, R15, 0x4, R8 ;  /* 0x000000040f0e7825 */ /* 0x004fe200078e0208 */
[----:B------:R-:W-:-:S03]  /*0160*/  CS2R R8, SRZ ;  /* 0x0000000000087805 */ /* 0x000fc6000001ff00 */
[----:B------:R-:W-:Y:S01]  /*0170*/  IMAD R7, R10, 0x10, R7 ;  /* 0x000000100a077824 */ /* 0x000fe200078e0207 */
[----:B------:R-:W-:-:S05]  /*0180*/  CS2R R10, SRZ ;  /* 0x00000000000a7805 */ /* 0x000fca000001ff00 */
[----:B------:R2:W3:Y:S01]  /*0190*/  @P0 LDG.E.EL.64 R8, desc[UR6][R14.64] ;  /* 0x000000060e080981 */ /* 0x0004e2000c2e1b00 */
[----:B-1----:R-:W-:-:S05]  /*01a0*/  IMAD.WIDE R2, R7, 0x4, R2 ;  /* 0x0000000407027825 */ /* 0x002fca00078e0202 */
[----:B------:R1:W4:Y:S01]  /*01b0*/  @P0 LDG.E.EL.64 R10, desc[UR6][R2.64] ;  /* 0x00000006020a0981 */ /* 0x000322000c2e1b00 */
[----:B------:R-:W5:Y:S01]  /*01c0*/  S2UR UR5, SR_CgaCtaId ;  /* 0x00000000000579c3 */ /* 0x000f620000008800 */
[C---:B------:R-:W-:Y:S01]  /*01d0*/  IMAD.SHL.U32 R13, R4.reuse, 0x20, RZ ;  /* 0x00000020040d7824 */ /* 0x040fe200078e00ff */
[----:B------:R-:W-:Y:S01]  /*01e0*/  UMOV UR4, 0x400 ;  /* 0x0000040000047882 */ /* 0x000fe20000000000 */
[----:B------:R-:W-:-:S03]  /*01f0*/  LOP3.LUT R12, R4, 0x7f, RZ, 0xc0, !PT ;  /* 0x0000007f040c7812 */ /* 0x000fc600078ec0ff */
[----:B--2---:R-:W-:Y:S02]  /*0200*/  LOP3.LUT R15, R13, 0xe0, RZ, 0xc0, !PT ;  /* 0x000000e00d0f7812 */ /* 0x004fe400078ec0ff */
[----:B------:R-:W-:Y:S02]  /*0210*/  LOP3.LUT R14, R12, 0x80, RZ, 0xfc, !PT ;  /* 0x000000800c0e7812 */ /* 0x000fe400078efcff */
[C---:B-1----:R-:W-:Y:S02]  /*0220*/  LOP3.LUT R2, R15.reuse, 0x10, RZ, 0xfc, !PT ;  /* 0x000000100f027812 */ /* 0x042fe400078efcff */
[----:B------:R-:W-:Y:S02]  /*0230*/  LOP3.LUT R6, R15, R6, RZ, 0xfc, !PT ;  /* 0x000000060f067212 */ /* 0x000fe400078efcff */
[----:B------:R-:W-:-:S04]  /*0240*/  SHF.R.U32.HI R14, RZ, 0x2, R14 ;  /* 0x00000002ff0e7819 */ /* 0x000fc8000001160e */
[----:B------:R-:W-:Y:S01]  /*0250*/  LOP3.LUT R14, R14, 0x3c, RZ, 0xc0, !PT ;  /* 0x0000003c0e0e7812 */ /* 0x000fe200078ec0ff */
[----:B-----5:R-:W-:-:S06]  /*0260*/  UPRMT UR4, UR5, 0x654, UR4 ;  /* 0x0000065405047896 */ /* 0x020fcc0008000004 */
[----:B------:R-:W-:Y:S02]  /*0270*/  LEA.HI R15, R15, UR4, RZ, 0x1e ;  /* 0x000000040f0f7c11 */ /* 0x000fe4000f8ff0ff */
[----:B------:R-:W-:-:S03]  /*0280*/  LEA.HI R3, R2, UR4, RZ, 0x1e ;  /* 0x0000000402037c11 */ /* 0x000fc6000f8ff0ff */
[C---:B------:R-:W-:Y:S02]  /*0290*/  IMAD R15, R6.reuse, 0x4, R15 ;  /* 0x00000004060f7824 */ /* 0x040fe400078e020f */
[----:B------:R-:W-:Y:S01]  /*02a0*/  IMAD R6, R6, 0x4, R3 ;  /* 0x0000000406067824 */ /* 0x000fe200078e0203 */
[----:B---3--:R-:W-:Y:S02]  /*02b0*/  SEL R13, R8, RZ, P0 ;  /* 0x000000ff080d7207 */ /* 0x008fe40000000000 */
[----:B------:R-:W-:Y:S02]  /*02c0*/  SEL R8, R9, RZ, P0 ;  /* 0x000000ff09087207 */ /* 0x000fe40000000000 */
[----:B------:R-:W-:Y:S01]  /*02d0*/  SHF.R.U32.HI R9, RZ, 0x2, R4 ;  /* 0x00000002ff097819 */ /* 0x000fe20000011604 */
[----:B----4-:R-:W-:Y:S02]  /*02e0*/  FADD R2, R13, R10 ;  /* 0x0000000a0d027221 */ /* 0x010fe40000000000 */
[----:B------:R-:W-:Y:S01]  /*02f0*/  FADD R3, R8, R11 ;  /* 0x0000000b08037221 */ /* 0x000fe20000000000 */
[----:B------:R-:W-:Y:S01]  /*0300*/  LOP3.LUT R9, R9, 0x1c, RZ, 0xc0, !PT ;  /* 0x0000001c09097812 */ /* 0x000fe200078ec0ff */
[----:B------:R-:W-:Y:S01]  /*0310*/  VIADD R13, R14, UR4 ;  /* 0x000000040e0d7c36 */ /* 0x000fe20008000000 */
[----:B------:R-:W1:Y:S01]  /*0320*/  LDC.64 R10, c[0x0][0x230] ;  /* 0x00008c00ff0a7b82 */ /* 0x000e620000000a00 */
[----:B------:R-:W-:Y:S02]  /*0330*/  STS [R15], R2 ;  /* 0x000000020f007388 */ /* 0x000fe40000000800 */
[----:B------:R-:W-:-:S02]  /*0340*/  VIADD R9, R9, UR4 ;  /* 0x0000000409097c36 */ /* 0x000fc40008000000 */
[----:B------:R-:W-:Y:S02]  /*0350*/  STS [R6+0x40], R3 ;  /* 0x0000400306007388 */ /* 0x000fe40000000800 */
[C---:B------:R-:W-:Y:S01]  /*0360*/  IMAD R14, R12.reuse, 0x4, R9 ;  /* 0x000000040c0e7824 */ /* 0x040fe200078e0209 */
[----:B------:R-:W-:Y:S01]  /*0370*/  BAR.SYNC.DEFER_BLOCKING 0x0 ;  /* 0x0000000000007b1d */ /* 0x000fe20000010000 */
[----:B------:R-:W-:Y:S01]  /*0380*/  IMAD R12, R12, 0x4, R13 ;  /* 0x000000040c0c7824 */ /* 0x000fe200078e020d */
[----:B------:R-:W-:Y:S02]  /*0390*/  SHF.R.U32.HI R13, RZ, 0x4, R4 ;  /* 0x00000004ff0d7819 */ /* 0x000fe40000011604 */
[----:B------:R-:W-:Y:S02]  /*03a0*/  LOP3.LUT R4, R5, 0xf, R4, 0xf8, !PT ;  /* 0x0000000f05047812 */ /* 0x000fe400078ef804 */
[----:B------:R-:W-:Y:S02]  /*03b0*/  SGXT.U32 R13, R13, 0x3 ;  /* 0x000000030d0d781a */ /* 0x000fe40000000000 */
[----:B------:R-:W2:Y:S01]  /*03c0*/  LDC.64 R8, c[0x0][0x238] ;  /* 0x00008e00ff087b82 */ /* 0x000ea20000000a00 */
[----:B------:R-:W-:-:S02]  /*03d0*/  ISETP.GE.AND P1, PT, R4, 0x11, PT ;  /* 0x000000110400780c */ /* 0x000fc40003f26270 */
[----:B------:R-:W-:-:S04]  /*03e0*/  LOP3.LUT R13, R0, R13, RZ, 0xfc, !PT ;  /* 0x0000000d000d7212 */ /* 0x000fc800078efcff */
[C---:B------:R-:W-:Y:S01]  /*03f0*/  LOP3.LUT R0, R13.reuse, 0x8, RZ, 0xfc, !PT ;  /* 0x000000080d007812 */ /* 0x040fe200078efcff */
[C---:B------:R-:W-:Y:S01]  /*0400*/  IMAD R5, R13.reuse, 0x11, R4 ;  /* 0x000000110d057824 */ /* 0x040fe200078e0204 */
[----:B------:R-:W-:Y:S02]  /*0410*/  ISETP.LT.AND P2, PT, R13, 0x10, !P1 ;  /* 0x000000100d00780c */ /* 0x000fe40004f41270 */
[----:B------:R-:W-:Y:S01]  /*0420*/  ISETP.LT.AND P1, PT, R0, 0x10, !P1 ;  /* 0x000000100000780c */ /* 0x000fe20004f21270 */
[C---:B------:R-:W-:Y:S02]  /*0430*/  VIADD R13, R5.reuse, 0x88 ;  /* 0x00000088050d7836 */ /* 0x040fe40000000000 */
[--C-:B-1----:R-:W-:Y:S01]  /*0440*/  IMAD.WIDE R4, R5, 0x4, R10.reuse ;  /* 0x0000000405047825 */ /* 0x102fe200078e020a */
[----:B------:R-:W1:Y:S03]  /*0450*/  LDS R17, [R14] ;  /* 0x000000000e117984 */ /* 0x000e660000000800 */
[----:B------:R-:W-:Y:S01]  /*0460*/  IMAD.WIDE R10, R13, 0x4, R10 ;  /* 0x000000040d0a7825 */ /* 0x000fe200078e020a */
[----:B------:R-:W3:Y:S03]  /*0470*/  LDS R19, [R12+0x200] ;  /* 0x000200000c137984 */ /* 0x000ee60000000800 */
[----:B--2---:R-:W-:Y:S01]  /*0480*/  IMAD.WIDE R8, R7, 0x4, R8 ;  /* 0x0000000407087825 */ /* 0x004fe200078e0208 */
[----:B-1----:R1:W-:Y:S04]  /*0490*/  @P2 STG.E desc[UR6][R4.64], R17 ;  /* 0x0000001104002986 */ /* 0x0023e8000c101906 */
[----:B---3--:R1:W-:Y:S01]  /*04a0*/  @P1 STG.E desc[UR6][R10.64], R19 ;  /* 0x000000130a001986 */ /* 0x0083e2000c101906 */
[----:B------:R-:W-:Y:S05]  /*04b0*/  @!P0 EXIT ;  /* 0x000000000000894d */ /* 0x000fea0003800000 */
[----:B------:R-:W-:Y:S01]  /*04c0*/  STG.E.64 desc[UR6][R8.64], R2 ;  /* 0x0000000208007986 */ /* 0x000fe2000c101b06 */
[----:B------:R-:W-:Y:S05]  /*04d0*/  EXIT ;  /* 0x000000000000794d */ /* 0x000fea0003800000 */
.L_x_0:
[----:B------:R-:W-:-:S00]  /*04e0*/  BRA `(.L_x_0) ;  /* 0xfffffffc00fc7947 */ /* 0x000fc0000383ffff */
[----:B------:R-:W-:-:S00]  /*04f0*/  NOP ;  /* 0x0000000000007918 */ /* 0x000fc00000000000 */
        /* <DEDUP_REMOVED lines=8> */
.L_x_1:


//--------------------- .nv.shared.triton_poi_fused_mul_transpose_3 --------------------------
	.section	.nv.shared.triton_poi_fused_mul_transpose_3,"aw",@nobits
	.sectionflags	@""
	.align	16
	.zero		1024


//--------------------- .nv.constant0.triton_poi_fused_mul_transpose_3 --------------------------
	.section	.nv.constant0.triton_poi_fused_mul_transpose_3,"a",@progbits
	.sectionflags	@""
	.align	4
.nv.constant0.triton_poi_fused_mul_transpose_3:
	.zero		584
